//
// Generated by NVIDIA NVVM Compiler
//
// Compiler Build ID: CL-36424714
// Cuda compilation tools, release 13.0, V13.0.88
// Based on NVVM 20.0.0
//

.version 9.0
.target sm_100
.address_size 64

	// .globl	_Z7ReplacePiS_i

.visible .entry _Z7ReplacePiS_i(
	.param .u64 .ptr .align 1 _Z7ReplacePiS_i_param_0,
	.param .u64 .ptr .align 1 _Z7ReplacePiS_i_param_1,
	.param .u32 _Z7ReplacePiS_i_param_2
)
{
	.reg .pred 	%p<9>;
	.reg .b32 	%r<36>;
	.reg .b64 	%rd<9>;

	ld.param.u64 	%rd3, [_Z7ReplacePiS_i_param_0];
	ld.param.u64 	%rd4, [_Z7ReplacePiS_i_param_1];
	ld.param.u32 	%r20, [_Z7ReplacePiS_i_param_2];
	mov.u32 	%r21, %ctaid.x;
	mov.u32 	%r22, %ntid.x;
	mov.u32 	%r23, %tid.x;
	mad.lo.s32 	%r1, %r21, %r22, %r23;
	setp.lt.s32 	%p1, %r20, 1;
	@%p1 bra 	$L__BB0_10;
	mul.lo.s32 	%r2, %r20, %r1;
	add.s32 	%r3, %r1, -1;
	and.b32  	%r4, %r1, 3;
	and.b32  	%r25, %r1, 2147483644;
	neg.s32 	%r5, %r25;
	cvta.to.global.u64 	%rd1, %rd3;
	cvta.to.global.u64 	%rd2, %rd4;
	mov.b32 	%r30, 0;
$L__BB0_2:
	setp.lt.s32 	%p2, %r1, 1;
	add.s32 	%r7, %r30, %r2;
	mul.wide.s32 	%rd5, %r7, 4;
	add.s64 	%rd6, %rd1, %rd5;
	ld.global.u32 	%r8, [%rd6];
	mov.u32 	%r35, %r8;
	@%p2 bra 	$L__BB0_9;
	setp.lt.u32 	%p3, %r3, 3;
	mov.u32 	%r35, %r8;
	@%p3 bra 	$L__BB0_6;
	mul.lo.s32 	%r27, %r8, %r8;
	mul.lo.s32 	%r9, %r27, %r27;
	mov.u32 	%r31, %r5;
	mov.u32 	%r35, %r8;
$L__BB0_5:
	mul.lo.s32 	%r35, %r35, %r9;
	add.s32 	%r31, %r31, 4;
	setp.ne.s32 	%p4, %r31, 0;
	@%p4 bra 	$L__BB0_5;
$L__BB0_6:
	setp.eq.s32 	%p5, %r4, 0;
	@%p5 bra 	$L__BB0_9;
	setp.eq.s32 	%p6, %r4, 1;
	mul.lo.s32 	%r35, %r35, %r8;
	@%p6 bra 	$L__BB0_9;
	setp.eq.s32 	%p7, %r4, 2;
	mul.lo.s32 	%r28, %r35, %r8;
	selp.b32 	%r29, 1, %r8, %p7;
	mul.lo.s32 	%r35, %r28, %r29;
$L__BB0_9:
	add.s64 	%rd8, %rd2, %rd5;
	st.global.u32 	[%rd8], %r35;
	add.s32 	%r30, %r30, 1;
	setp.ne.s32 	%p8, %r30, %r20;
	@%p8 bra 	$L__BB0_2;
$L__BB0_10:
	ret;

}


// ===== COMPILED SASS (sm_100) =====

	.target	sm_100

	.elftype	@"ET_EXEC"


//--------------------- .note.nv.tkinfo           --------------------------
	.section	.note.nv.tkinfo,"",@"SHT_NOTE"
	.sectionflags	@"SHF_NOTE_NV_TKINFO"
	.tkinfo
        /*0018*/ 	.word	0x00000002
        /*0030*/ 	.string	""
        /*0030*/ 	.string	"ptxas"
        /*0030*/ 	.string	"Cuda compilation tools, release 13.0, V13.0.88"
        /*0030*/ 	.string	"Build cuda_13.0.r13.0/compiler.36424714_0"
        /*0030*/ 	.string	"-arch sm_100 -m 64 "



//--------------------- .note.nv.cuinfo           --------------------------
	.section	.note.nv.cuinfo,"",@"SHT_NOTE"
	.sectionflags	@"SHF_NOTE_NV_CUINFO"
        /*0018*/ 	.short	0x0002
        /*001a*/ 	.short	0x0064
        /*001c*/ 	.short	0x0082
	.zero		2


//--------------------- .nv.info                  --------------------------
	.section	.nv.info,"",@"SHT_CUDA_INFO"
	.align	4


	//----- nvinfo : EIATTR_REGCOUNT
	.align		4
        /*0000*/ 	.byte	0x04, 0x2f
        /*0002*/ 	.short	(.L_1 - .L_0)
	.align		4
.L_0:
        /*0004*/ 	.word	index@(_Z7ReplacePiS_i)
        /*0008*/ 	.word	0x0000000d


	//----- nvinfo : EIATTR_FRAME_SIZE
	.align		4
.L_1:
        /*000c*/ 	.byte	0x04, 0x11
        /*000e*/ 	.short	(.L_3 - .L_2)
	.align		4
.L_2:
        /*0010*/ 	.word	index@(_Z7ReplacePiS_i)
        /*0014*/ 	.word	0x00000000


	//----- nvinfo : EIATTR_MIN_STACK_SIZE
	.align		4
.L_3:
        /*0018*/ 	.byte	0x04, 0x12
        /*001a*/ 	.short	(.L_5 - .L_4)
	.align		4
.L_4:
        /*001c*/ 	.word	index@(_Z7ReplacePiS_i)
        /*0020*/ 	.word	0x00000000
.L_5:


//--------------------- .nv.compat                --------------------------
	.section	.nv.compat,"",@"SHT_CUDA_COMPAT_INFO"
	.align	4
        /*0000*/ 	.byte	0x02, 0x09, 0x00, 0x00, 0x02, 0x02, 0x01, 0x00, 0x02, 0x05, 0x05, 0x00, 0x03, 0x07, 0x01, 0x01
        /*0010*/ 	.byte	0x02, 0x03, 0x00, 0x00, 0x02, 0x06, 0x01, 0x00, 0x04, 0x0b, 0x08, 0x00, 0x09, 0x00, 0x00, 0x00
        /*0020*/ 	.byte	0x00, 0x00, 0x00, 0x00


//--------------------- .nv.info._Z7ReplacePiS_i  --------------------------
	.section	.nv.info._Z7ReplacePiS_i,"",@"SHT_CUDA_INFO"
	.sectionflags	@""
	.align	4


	//----- nvinfo : EIATTR_CUDA_API_VERSION
	.align		4
        /*0000*/ 	.byte	0x04, 0x37
        /*0002*/ 	.short	(.L_7 - .L_6)
.L_6:
        /*0004*/ 	.word	0x00000082


	//----- nvinfo : EIATTR_KPARAM_INFO
	.align		4
.L_7:
        /*0008*/ 	.byte	0x04, 0x17
        /*000a*/ 	.short	(.L_9 - .L_8)
.L_8:
        /*000c*/ 	.word	0x00000000
        /*0010*/ 	.short	0x0002
        /*0012*/ 	.short	0x0010
        /*0014*/ 	.byte	0x00, 0xf0, 0x11, 0x00


	//----- nvinfo : EIATTR_KPARAM_INFO
	.align		4
.L_9:
        /*0018*/ 	.byte	0x04, 0x17
        /*001a*/ 	.short	(.L_11 - .L_10)
.L_10:
        /*001c*/ 	.word	0x00000000
        /*0020*/ 	.short	0x0001
        /*0022*/ 	.short	0x0008
        /*0024*/ 	.byte	0x00, 0xf5, 0x21, 0x00


	//----- nvinfo : EIATTR_KPARAM_INFO
	.align		4
.L_11:
        /*0028*/ 	.byte	0x04, 0x17
        /*002a*/ 	.short	(.L_13 - .L_12)
.L_12:
        /*002c*/ 	.word	0x00000000
        /*0030*/ 	.short	0x0000
        /*0032*/ 	.short	0x0000
        /*0034*/ 	.byte	0x00, 0xf5, 0x21, 0x00


	//----- nvinfo : EIATTR_SPARSE_MMA_MASK
	.align		4
.L_13:
        /*0038*/ 	.byte	0x03, 0x50
        /*003a*/ 	.short	0x0000


	//----- nvinfo : EIATTR_MAXREG_COUNT
	.align		4
        /*003c*/ 	.byte	0x03, 0x1b
        /*003e*/ 	.short	0x00ff


	//----- nvinfo : EIATTR_MERCURY_ISA_VERSION
	.align		4
        /*0040*/ 	.byte	0x03, 0x5f
        /*0042*/ 	.short	0x0101


	//----- nvinfo : EIATTR_VRC_CTA_INIT_COUNT
	.align		4
        /*0044*/ 	.byte	0x02, 0x4a
	.zero		1
	.zero		1


	//----- nvinfo : EIATTR_EXIT_INSTR_OFFSETS
	.align		4
        /*0048*/ 	.byte	0x04, 0x1c
        /*004a*/ 	.short	(.L_15 - .L_14)


	//   ....[0]....
.L_14:
        /*004c*/ 	.word	0x00000070


	//   ....[1]....
        /*0050*/ 	.word	0x000004b0


	//----- nvinfo : EIATTR_CRS_STACK_SIZE
	.align		4
.L_15:
        /*0054*/ 	.byte	0x04, 0x1e
        /*0056*/ 	.short	(.L_17 - .L_16)
.L_16:
        /*0058*/ 	.word	0x00000000


	//----- nvinfo : EIATTR_CBANK_PARAM_SIZE
	.align		4
.L_17:
        /*005c*/ 	.byte	0x03, 0x19
        /*005e*/ 	.short	0x0014


	//----- nvinfo : EIATTR_PARAM_CBANK
	.align		4
        /*0060*/ 	.byte	0x04, 0x0a
        /*0062*/ 	.short	(.L_19 - .L_18)
	.align		4
.L_18:
        /*0064*/ 	.word	index@(.nv.constant0._Z7ReplacePiS_i)
        /*0068*/ 	.short	0x0380
        /*006a*/ 	.short	0x0014


	//----- nvinfo : EIATTR_SW_WAR
	.align		4
.L_19:
        /*006c*/ 	.byte	0x04, 0x36
        /*006e*/ 	.short	(.L_21 - .L_20)
.L_20:
        /*0070*/ 	.word	0x00000008
.L_21:


//--------------------- .nv.callgraph             --------------------------
	.section	.nv.callgraph,"",@"SHT_CUDA_CALLGRAPH"
	.align	4
	.sectionentsize	8
	.align		4
        /*0000*/ 	.word	0x00000000
	.align		4
        /*0004*/ 	.word	0xffffffff
	.align		4
        /*0008*/ 	.word	0x00000000
	.align		4
        /*000c*/ 	.word	0xfffffffe
	.align		4
        /*0010*/ 	.word	0x00000000
	.align		4
        /*0014*/ 	.word	0xfffffffd
	.align		4
        /*0018*/ 	.word	0x00000000
	.align		4
        /*001c*/ 	.word	0xfffffffc


//--------------------- .text._Z7ReplacePiS_i     --------------------------
	.section	.text._Z7ReplacePiS_i,"ax",@progbits
	.align	128
        .global         _Z7ReplacePiS_i
        .type           _Z7ReplacePiS_i,@function
        .size           _Z7ReplacePiS_i,(.L_x_10 - _Z7ReplacePiS_i)
        .other          _Z7ReplacePiS_i,@"STO_CUDA_ENTRY STV_DEFAULT"
_Z7ReplacePiS_i:
.text._Z7ReplacePiS_i:
[----:B------:R-:W-:Y:S08]  /*0000*/  LDC R1, c[0x0][0x37c] ;  /* 0x0000df00ff017b82 */ /* 0x000ff00000000800 */
[----:B------:R-:W0:Y:S01]  /*0010*/  LDC R2, c[0x0][0x390] ;  /* 0x0000e400ff027b82 */ /* 0x000e220000000800 */
[----:B------:R-:W1:Y:S07]  /*0020*/  S2R R3, SR_TID.X ;  /* 0x0000000000037919 */ /* 0x000e6e0000002100 */
[----:B------:R-:W1:Y:S08]  /*0030*/  S2UR UR4, SR_CTAID.X ;  /* 0x00000000000479c3 */ /* 0x000e700000002500 */
[----:B------:R-:W1:Y:S01]  /*0040*/  LDC R0, c[0x0][0x360] ;  /* 0x0000d800ff007b82 */ /* 0x000e620000000800 */
[----:B0-----:R-:W-:Y:S01]  /*0050*/  ISETP.GE.AND P0, PT, R2, 0x1, PT ;  /* 0x000000010200780c */ /* 0x001fe20003f06270 */
[----:B-1----:R-:W-:-:S12]  /*0060*/  IMAD R0, R0, UR4, R3 ;  /* 0x0000000400007c24 */ /* 0x002fd8000f8e0203 */
[----:B------:R-:W-:Y:S05]  /*0070*/  @!P0 EXIT ;  /* 0x000000000000894d */ /* 0x000fea0003800000 */
[C---:B------:R-:W-:Y:S01]  /*0080*/  VIADD R2, R0.reuse, 0xffffffff ;  /* 0xffffffff00027836 */ /* 0x040fe20000000000 */
[C---:B------:R-:W-:Y:S01]  /*0090*/  LOP3.LUT R10, R0.reuse, 0x7ffffffc, RZ, 0xc0, !PT ;  /* 0x7ffffffc000a7812 */ /* 0x040fe200078ec0ff */
[----:B------:R-:W0:Y:S01]  /*00a0*/  LDCU.64 UR6, c[0x0][0x358] ;  /* 0x00006b00ff0677ac */ /* 0x000e220008000a00 */
[----:B------:R-:W-:Y:S02]  /*00b0*/  LOP3.LUT R9, R0, 0x3, RZ, 0xc0, !PT ;  /* 0x0000000300097812 */ /* 0x000fe400078ec0ff */
[----:B------:R-:W-:Y:S01]  /*00c0*/  ISETP.GE.U32.AND P1, PT, R2, 0x3, PT ;  /* 0x000000030200780c */ /* 0x000fe20003f26070 */
[----:B------:R-:W-:Y:S01]  /*00d0*/  IMAD.MOV R4, RZ, RZ, -R10 ;  /* 0x000000ffff047224 */ /* 0x000fe200078e0a0a */
[----:B------:R-:W-:-:S11]  /*00e0*/  UMOV UR4, URZ ;  /* 0x000000ff00047c82 */ /* 0x000fd60008000000 */
.L_x_8:
[----:B-1----:R-:W1:Y:S08]  /*00f0*/  LDC R5, c[0x0][0x390] ;  /* 0x0000e400ff057b82 */ /* 0x002e700000000800 */
[----:B------:R-:W2:Y:S01]  /*0100*/  LDC.64 R2, c[0x0][0x380] ;  /* 0x0000e000ff027b82 */ /* 0x000ea20000000a00 */
[----:B-1----:R-:W-:-:S04]  /*0110*/  IMAD R7, R0, R5, UR4 ;  /* 0x0000000400077e24 */ /* 0x002fc8000f8e0205 */
[----:B--2---:R-:W-:-:S05]  /*0120*/  IMAD.WIDE R2, R7, 0x4, R2 ;  /* 0x0000000407027825 */ /* 0x004fca00078e0202 */
[----:B0-----:R-:W2:Y:S01]  /*0130*/  LDG.E R6, desc[UR6][R2.64] ;  /* 0x0000000602067981 */ /* 0x001ea2000c1e1900 */
[----:B------:R-:W-:Y:S01]  /*0140*/  ISETP.GE.AND P0, PT, R0, 0x1, PT ;  /* 0x000000010000780c */ /* 0x000fe20003f06270 */
[----:B------:R-:W-:Y:S01]  /*0150*/  UIADD3 UR4, UPT, UPT, UR4, 0x1, URZ ;  /* 0x0000000104047890 */ /* 0x000fe2000fffe0ff */
[----:B------:R-:W-:Y:S05]  /*0160*/  BSSY.RECONVERGENT B0, `(.L_x_0) ;  /* 0x0000030000007945 */ /* 0x000fea0003800200 */
[----:B------:R-:W-:Y:S02]  /*0170*/  ISETP.NE.AND P2, PT, R5, UR4, PT ;  /* 0x0000000405007c0c */ /* 0x000fe4000bf45270 */
[----:B--2---:R-:W-:-:S04]  /*0180*/  MOV R5, R6 ;  /* 0x0000000600057202 */ /* 0x004fc80000000f00 */
[----:B------:R-:W-:Y:S07]  /*0190*/  @!P0 BRA `(.L_x_1) ;  /* 0x0000000000b08947 */ /* 0x000fee0003800000 */
[----:B------:R-:W-:Y:S01]  /*01a0*/  BSSY.RECONVERGENT B1, `(.L_x_2) ;  /* 0x0000023000017945 */ /* 0x000fe20003800200 */
[----:B------:R-:W-:-:S03]  /*01b0*/  IMAD.MOV.U32 R5, RZ, RZ, R6 ;  /* 0x000000ffff057224 */ /* 0x000fc600078e0006 */
[----:B------:R-:W-:Y:S05]  /*01c0*/  @!P1 BRA `(.L_x_3) ;  /* 0x0000000000809947 */ /* 0x000fea0003800000 */
[----:B------:R-:W-:Y:S01]  /*01d0*/  IMAD.MOV R2, RZ, RZ, -R10 ;  /* 0x000000ffff027224 */ /* 0x000fe200078e0a0a */
[----:B------:R-:W-:Y:S01]  /*01e0*/  MOV R3, R4 ;  /* 0x0000000400037202 */ /* 0x000fe20000000f00 */
[----:B------:R-:W-:-:S03]  /*01f0*/  IMAD.MOV.U32 R5, RZ, RZ, R6 ;  /* 0x000000ffff057224 */ /* 0x000fc600078e0006 */
[----:B------:R-:W-:Y:S01]  /*0200*/  ISETP.GE.AND P0, PT, R2, RZ, PT ;  /* 0x000000ff0200720c */ /* 0x000fe20003f06270 */
[----:B------:R-:W-:-:S04]  /*0210*/  IMAD R2, R6, R6, RZ ;  /* 0x0000000606027224 */ /* 0x000fc800078e02ff */
[----:B------:R-:W-:-:S08]  /*0220*/  IMAD R8, R2, R2, RZ ;  /* 0x0000000202087224 */ /* 0x000fd000078e02ff */
[----:B------:R-:W-:Y:S05]  /*0230*/  @P0 BRA `(.L_x_4) ;  /* 0x0000000000540947 */ /* 0x000fea0003800000 */
[----:B------:R-:W-:Y:S01]  /*0240*/  IADD3 R2, PT, PT, -R3, RZ, RZ ;  /* 0x000000ff03027210 */ /* 0x000fe20007ffe1ff */
[----:B------:R-:W-:Y:S01]  /*0250*/  BSSY.RECONVERGENT B2, `(.L_x_5) ;  /* 0x000000b000027945 */ /* 0x000fe20003800200 */
[----:B------:R-:W-:Y:S02]  /*0260*/  PLOP3.LUT P0, PT, PT, PT, PT, 0x80, 0x8 ;  /* 0x000000000008781c */ /* 0x000fe40003f0f070 */
[----:B------:R-:W-:-:S13]  /*0270*/  ISETP.GT.AND P3, PT, R2, 0xc, PT ;  /* 0x0000000c0200780c */ /* 0x000fda0003f64270 */
[----:B------:R-:W-:Y:S05]  /*0280*/  @!P3 BRA `(.L_x_6) ;  /* 0x00000000001cb947 */ /* 0x000fea0003800000 */
[----:B------:R-:W-:Y:S01]  /*0290*/  PLOP3.LUT P0, PT, PT, PT, PT, 0x8, 0x80 ;  /* 0x000000000080781c */ /* 0x000fe20003f0e170 */
[----:B------:R-:W-:-:S12]  /*02a0*/  IMAD R2, R8, R8, RZ ;  /* 0x0000000808027224 */ /* 0x000fd800078e02ff */
.L_x_7:
[----:B------:R-:W-:Y:S02]  /*02b0*/  VIADD R3, R3, 0x10 ;  /* 0x0000001003037836 */ /* 0x000fe40000000000 */
[----:B------:R-:W-:-:S03]  /*02c0*/  IMAD R5, R5, R2, RZ ;  /* 0x0000000205057224 */ /* 0x000fc600078e02ff */
[----:B------:R-:W-:Y:S01]  /*02d0*/  ISETP.GE.AND P3, PT, R3, -0xc, PT ;  /* 0xfffffff40300780c */ /* 0x000fe20003f66270 */
[----:B------:R-:W-:-:S12]  /*02e0*/  IMAD R5, R5, R2, RZ ;  /* 0x0000000205057224 */ /* 0x000fd800078e02ff */
[----:B------:R-:W-:Y:S05]  /*02f0*/  @!P3 BRA `(.L_x_7) ;  /* 0xfffffffc00ecb947 */ /* 0x000fea000383ffff */
.L_x_6:
[----:B------:R-:W-:Y:S05]  /*0300*/  BSYNC.RECONVERGENT B2 ;  /* 0x0000000000027941 */ /* 0x000fea0003800200 */
.L_x_5:
[----:B------:R-:W-:-:S04]  /*0310*/  IADD3 R2, PT, PT, -R3, RZ, RZ ;  /* 0x000000ff03027210 */ /* 0x000fc80007ffe1ff */
[----:B------:R-:W-:-:S13]  /*0320*/  ISETP.GT.AND P3, PT, R2, 0x4, PT ;  /* 0x000000040200780c */ /* 0x000fda0003f64270 */
[----:B------:R-:W-:Y:S01]  /*0330*/  @P3 VIADD R3, R3, 0x8 ;  /* 0x0000000803033836 */ /* 0x000fe20000000000 */
[----:B------:R-:W-:Y:S01]  /*0340*/  @P3 PLOP3.LUT P0, PT, PT, PT, PT, 0x8, 0x80 ;  /* 0x000000000080381c */ /* 0x000fe20003f0e170 */
[----:B------:R-:W-:-:S03]  /*0350*/  @P3 IMAD R2, R5, R8, RZ ;  /* 0x0000000805023224 */ /* 0x000fc600078e02ff */
[----:B------:R-:W-:Y:S01]  /*0360*/  ISETP.NE.OR P0, PT, R3, RZ, P0 ;  /* 0x000000ff0300720c */ /* 0x000fe20000705670 */
[----:B------:R-:W-:-:S12]  /*0370*/  @P3 IMAD R5, R8, R2, RZ ;  /* 0x0000000208053224 */ /* 0x000fd800078e02ff */
[----:B------:R-:W-:Y:S05]  /*0380*/  @!P0 BRA `(.L_x_3) ;  /* 0x0000000000108947 */ /* 0x000fea0003800000 */
.L_x_4:
[----:B------:R-:W-:Y:S01]  /*0390*/  IADD3 R3, PT, PT, R3, 0x4, RZ ;  /* 0x0000000403037810 */ /* 0x000fe20007ffe0ff */
[----:B------:R-:W-:-:S03]  /*03a0*/  IMAD R5, R8, R5, RZ ;  /* 0x0000000508057224 */ /* 0x000fc600078e02ff */
[----:B------:R-:W-:-:S13]  /*03b0*/  ISETP.NE.AND P0, PT, R3, RZ, PT ;  /* 0x000000ff0300720c */ /* 0x000fda0003f05270 */
[----:B------:R-:W-:Y:S05]  /*03c0*/  @P0 BRA `(.L_x_4) ;  /* 0xfffffffc00f00947 */ /* 0x000fea000383ffff */
.L_x_3:
[----:B------:R-:W-:Y:S05]  /*03d0*/  BSYNC.RECONVERGENT B1 ;  /* 0x0000000000017941 */ /* 0x000fea0003800200 */
.L_x_2:
[----:B------:R-:W-:-:S13]  /*03e0*/  ISETP.NE.AND P0, PT, R9, RZ, PT ;  /* 0x000000ff0900720c */ /* 0x000fda0003f05270 */
[----:B------:R-:W-:Y:S05]  /*03f0*/  @!P0 BRA `(.L_x_1) ;  /* 0x0000000000188947 */ /* 0x000fea0003800000 */
[----:B------:R-:W-:Y:S01]  /*0400*/  ISETP.NE.AND P0, PT, R9, 0x1, PT ;  /* 0x000000010900780c */ /* 0x000fe20003f05270 */
[----:B------:R-:W-:-:S12]  /*0410*/  IMAD R5, R6, R5, RZ ;  /* 0x0000000506057224 */ /* 0x000fd800078e02ff */
[----:B------:R-:W-:Y:S01]  /*0420*/  @P0 ISETP.NE.AND P3, PT, R9, 0x2, PT ;  /* 0x000000020900080c */ /* 0x000fe20003f65270 */
[----:B------:R-:W-:-:S03]  /*0430*/  @P0 IMAD R3, R6, R5, RZ ;  /* 0x0000000506030224 */ /* 0x000fc600078e02ff */
[----:B------:R-:W-:-:S05]  /*0440*/  @P0 SEL R2, R6, 0x1, P3 ;  /* 0x0000000106020807 */ /* 0x000fca0001800000 */
[----:B------:R-:W-:-:S07]  /*0450*/  @P0 IMAD R5, R3, R2, RZ ;  /* 0x0000000203050224 */ /* 0x000fce00078e02ff */
.L_x_1:
[----:B------:R-:W-:Y:S05]  /*0460*/  BSYNC.RECONVERGENT B0 ;  /* 0x0000000000007941 */ /* 0x000fea0003800200 */
.L_x_0:
[----:B------:R-:W0:Y:S02]  /*0470*/  LDC.64 R2, c[0x0][0x388] ;  /* 0x0000e200ff027b82 */ /* 0x000e240000000a00 */
[----:B0-----:R-:W-:-:S05]  /*0480*/  IMAD.WIDE R2, R7, 0x4, R2 ;  /* 0x0000000407027825 */ /* 0x001fca00078e0202 */
[----:B------:R1:W-:Y:S01]  /*0490*/  STG.E desc[UR6][R2.64], R5 ;  /* 0x0000000502007986 */ /* 0x0003e2000c101906 */
[----:B------:R-:W-:Y:S05]  /*04a0*/  @P2 BRA `(.L_x_8) ;  /* 0xfffffffc00102947 */ /* 0x000fea000383ffff */
[----:B------:R-:W-:Y:S05]  /*04b0*/  EXIT ;  /* 0x000000000000794d */ /* 0x000fea0003800000 */
.L_x_9:
[----:B------:R-:W-:-:S00]  /*04c0*/  BRA `(.L_x_9) ;  /* 0xfffffffc00fc7947 */ /* 0x000fc0000383ffff */
[----:B------:R-:W-:-:S00]  /*04d0*/  NOP ;  /* 0x0000000000007918 */ /* 0x000fc00000000000 */
        /* <DEDUP_REMOVED lines=10> */
.L_x_10:


//--------------------- .nv.shared.reserved.0     --------------------------
	.section	.nv.shared.reserved.0,"aw",@nobits
	.weak		__nv_reservedSMEM_offset_0_alias
	.size		__nv_reservedSMEM_offset_0_alias, 0, 64
	.other		__nv_reservedSMEM_offset_0_alias,@"STO_CUDA_RESERVED_SHARED STV_DEFAULT"
__nv_reservedSMEM_offset_0_alias:
	.zero		0
	.zero		64


//--------------------- .nv.constant0._Z7ReplacePiS_i --------------------------
	.section	.nv.constant0._Z7ReplacePiS_i,"a",@progbits
	.sectionflags	@""
	.align	4
.nv.constant0._Z7ReplacePiS_i:
	.zero		916


//--------------------- SYMBOLS --------------------------

	.type		.nv.reservedSmem.offset0,@object
	.size		.nv.reservedSmem.offset0,0x4
